//
// Generated by NVIDIA NVVM Compiler
//
// Compiler Build ID: CL-36424714
// Cuda compilation tools, release 13.0, V13.0.88
// Based on NVVM 20.0.0
//

.version 9.0
.target sm_100
.address_size 64

	// .globl	_Z11add_vectorsdPdS_S_

.visible .entry _Z11add_vectorsdPdS_S_(
	.param .f64 _Z11add_vectorsdPdS_S__param_0,
	.param .u64 .ptr .align 1 _Z11add_vectorsdPdS_S__param_1,
	.param .u64 .ptr .align 1 _Z11add_vectorsdPdS_S__param_2,
	.param .u64 .ptr .align 1 _Z11add_vectorsdPdS_S__param_3
)
{
	.reg .pred 	%p<2>;
	.reg .b32 	%r<5>;
	.reg .b64 	%rd<11>;
	.reg .b64 	%fd<4>;

	ld.param.u64 	%rd1, [_Z11add_vectorsdPdS_S__param_1];
	ld.param.u64 	%rd2, [_Z11add_vectorsdPdS_S__param_2];
	ld.param.u64 	%rd3, [_Z11add_vectorsdPdS_S__param_3];
	mov.u32 	%r2, %ntid.x;
	mov.u32 	%r3, %ctaid.x;
	mov.u32 	%r4, %tid.x;
	mad.lo.s32 	%r1, %r2, %r3, %r4;
	setp.gt.s32 	%p1, %r1, 99;
	@%p1 bra 	$L__BB0_2;
	cvta.to.global.u64 	%rd4, %rd1;
	cvta.to.global.u64 	%rd5, %rd2;
	cvta.to.global.u64 	%rd6, %rd3;
	mul.wide.s32 	%rd7, %r1, 8;
	add.s64 	%rd8, %rd4, %rd7;
	ld.global.f64 	%fd1, [%rd8];
	add.s64 	%rd9, %rd5, %rd7;
	ld.global.f64 	%fd2, [%rd9];
	sub.f64 	%fd3, %fd1, %fd2;
	add.s64 	%rd10, %rd6, %rd7;
	st.global.f64 	[%rd10], %fd3;
$L__BB0_2:
	ret;

}


// ===== COMPILED SASS (sm_100) =====

	.target	sm_100

	.elftype	@"ET_EXEC"


//--------------------- .note.nv.tkinfo           --------------------------
	.section	.note.nv.tkinfo,"",@"SHT_NOTE"
	.sectionflags	@"SHF_NOTE_NV_TKINFO"
	.tkinfo
        /*0018*/ 	.word	0x00000002
        /*0030*/ 	.string	""
        /*0030*/ 	.string	"ptxas"
        /*0030*/ 	.string	"Cuda compilation tools, release 13.0, V13.0.88"
        /*0030*/ 	.string	"Build cuda_13.0.r13.0/compiler.36424714_0"
        /*0030*/ 	.string	"-arch sm_100 -m 64 "



//--------------------- .note.nv.cuinfo           --------------------------
	.section	.note.nv.cuinfo,"",@"SHT_NOTE"
	.sectionflags	@"SHF_NOTE_NV_CUINFO"
        /*0018*/ 	.short	0x0002
        /*001a*/ 	.short	0x0064
        /*001c*/ 	.short	0x0082
	.zero		2


//--------------------- .nv.info                  --------------------------
	.section	.nv.info,"",@"SHT_CUDA_INFO"
	.align	4


	//----- nvinfo : EIATTR_REGCOUNT
	.align		4
        /*0000*/ 	.byte	0x04, 0x2f
        /*0002*/ 	.short	(.L_1 - .L_0)
	.align		4
.L_0:
        /*0004*/ 	.word	index@(_Z11add_vectorsdPdS_S_)
        /*0008*/ 	.word	0x0000000e


	//----- nvinfo : EIATTR_FRAME_SIZE
	.align		4
.L_1:
        /*000c*/ 	.byte	0x04, 0x11
        /*000e*/ 	.short	(.L_3 - .L_2)
	.align		4
.L_2:
        /*0010*/ 	.word	index@(_Z11add_vectorsdPdS_S_)
        /*0014*/ 	.word	0x00000000


	//----- nvinfo : EIATTR_MIN_STACK_SIZE
	.align		4
.L_3:
        /*0018*/ 	.byte	0x04, 0x12
        /*001a*/ 	.short	(.L_5 - .L_4)
	.align		4
.L_4:
        /*001c*/ 	.word	index@(_Z11add_vectorsdPdS_S_)
        /*0020*/ 	.word	0x00000000
.L_5:


//--------------------- .nv.compat                --------------------------
	.section	.nv.compat,"",@"SHT_CUDA_COMPAT_INFO"
	.align	4
        /*0000*/ 	.byte	0x02, 0x09, 0x00, 0x00, 0x02, 0x02, 0x01, 0x00, 0x02, 0x05, 0x05, 0x00, 0x03, 0x07, 0x01, 0x01
        /*0010*/ 	.byte	0x02, 0x03, 0x00, 0x00, 0x02, 0x06, 0x01, 0x00, 0x04, 0x0b, 0x08, 0x00, 0x01, 0x00, 0x00, 0x00
        /*0020*/ 	.byte	0x00, 0x00, 0x00, 0x00


//--------------------- .nv.info._Z11add_vectorsdPdS_S_ --------------------------
	.section	.nv.info._Z11add_vectorsdPdS_S_,"",@"SHT_CUDA_INFO"
	.sectionflags	@""
	.align	4


	//----- nvinfo : EIATTR_CUDA_API_VERSION
	.align		4
        /*0000*/ 	.byte	0x04, 0x37
        /*0002*/ 	.short	(.L_7 - .L_6)
.L_6:
        /*0004*/ 	.word	0x00000082


	//----- nvinfo : EIATTR_KPARAM_INFO
	.align		4
.L_7:
        /*0008*/ 	.byte	0x04, 0x17
        /*000a*/ 	.short	(.L_9 - .L_8)
.L_8:
        /*000c*/ 	.word	0x00000000
        /*0010*/ 	.short	0x0003
        /*0012*/ 	.short	0x0018
        /*0014*/ 	.byte	0x00, 0xf5, 0x21, 0x00


	//----- nvinfo : EIATTR_KPARAM_INFO
	.align		4
.L_9:
        /*0018*/ 	.byte	0x04, 0x17
        /*001a*/ 	.short	(.L_11 - .L_10)
.L_10:
        /*001c*/ 	.word	0x00000000
        /*0020*/ 	.short	0x0002
        /*0022*/ 	.short	0x0010
        /*0024*/ 	.byte	0x00, 0xf5, 0x21, 0x00


	//----- nvinfo : EIATTR_KPARAM_INFO
	.align		4
.L_11:
        /*0028*/ 	.byte	0x04, 0x17
        /*002a*/ 	.short	(.L_13 - .L_12)
.L_12:
        /*002c*/ 	.word	0x00000000
        /*0030*/ 	.short	0x0001
        /*0032*/ 	.short	0x0008
        /*0034*/ 	.byte	0x00, 0xf5, 0x21, 0x00


	//----- nvinfo : EIATTR_KPARAM_INFO
	.align		4
.L_13:
        /*0038*/ 	.byte	0x04, 0x17
        /*003a*/ 	.short	(.L_15 - .L_14)
.L_14:
        /*003c*/ 	.word	0x00000000
        /*0040*/ 	.short	0x0000
        /*0042*/ 	.short	0x0000
        /*0044*/ 	.byte	0x00, 0xf0, 0x21, 0x00


	//----- nvinfo : EIATTR_SPARSE_MMA_MASK
	.align		4
.L_15:
        /*0048*/ 	.byte	0x03, 0x50
        /*004a*/ 	.short	0x0000


	//----- nvinfo : EIATTR_MAXREG_COUNT
	.align		4
        /*004c*/ 	.byte	0x03, 0x1b
        /*004e*/ 	.short	0x00ff


	//----- nvinfo : EIATTR_MERCURY_ISA_VERSION
	.align		4
        /*0050*/ 	.byte	0x03, 0x5f
        /*0052*/ 	.short	0x0101


	//----- nvinfo : EIATTR_VRC_CTA_INIT_COUNT
	.align		4
        /*0054*/ 	.byte	0x02, 0x4a
	.zero		1
	.zero		1


	//----- nvinfo : EIATTR_EXIT_INSTR_OFFSETS
	.align		4
        /*0058*/ 	.byte	0x04, 0x1c
        /*005a*/ 	.short	(.L_17 - .L_16)


	//   ....[0]....
.L_16:
        /*005c*/ 	.word	0x00000060


	//   ....[1]....
        /*0060*/ 	.word	0x00000120


	//----- nvinfo : EIATTR_CBANK_PARAM_SIZE
	.align		4
.L_17:
        /*0064*/ 	.byte	0x03, 0x19
        /*0066*/ 	.short	0x0020


	//----- nvinfo : EIATTR_PARAM_CBANK
	.align		4
        /*0068*/ 	.byte	0x04, 0x0a
        /*006a*/ 	.short	(.L_19 - .L_18)
	.align		4
.L_18:
        /*006c*/ 	.word	index@(.nv.constant0._Z11add_vectorsdPdS_S_)
        /*0070*/ 	.short	0x0380
        /*0072*/ 	.short	0x0020


	//----- nvinfo : EIATTR_SW_WAR
	.align		4
.L_19:
        /*0074*/ 	.byte	0x04, 0x36
        /*0076*/ 	.short	(.L_21 - .L_20)
.L_20:
        /*0078*/ 	.word	0x00000008
.L_21:


//--------------------- .nv.callgraph             --------------------------
	.section	.nv.callgraph,"",@"SHT_CUDA_CALLGRAPH"
	.align	4
	.sectionentsize	8
	.align		4
        /*0000*/ 	.word	0x00000000
	.align		4
        /*0004*/ 	.word	0xffffffff
	.align		4
        /*0008*/ 	.word	0x00000000
	.align		4
        /*000c*/ 	.word	0xfffffffe
	.align		4
        /*0010*/ 	.word	0x00000000
	.align		4
        /*0014*/ 	.word	0xfffffffd
	.align		4
        /*0018*/ 	.word	0x00000000
	.align		4
        /*001c*/ 	.word	0xfffffffc


//--------------------- .text._Z11add_vectorsdPdS_S_ --------------------------
	.section	.text._Z11add_vectorsdPdS_S_,"ax",@progbits
	.align	128
        .global         _Z11add_vectorsdPdS_S_
        .type           _Z11add_vectorsdPdS_S_,@function
        .size           _Z11add_vectorsdPdS_S_,(.L_x_1 - _Z11add_vectorsdPdS_S_)
        .other          _Z11add_vectorsdPdS_S_,@"STO_CUDA_ENTRY STV_DEFAULT"
_Z11add_vectorsdPdS_S_:
.text._Z11add_vectorsdPdS_S_:
[----:B------:R-:W-:Y:S01]  /*0000*/  LDC R1, c[0x0][0x37c] ;  /* 0x0000df00ff017b82 */ /* 0x000fe20000000800 */
[----:B------:R-:W0:Y:S01]  /*0010*/  S2R R11, SR_CTAID.X ;  /* 0x00000000000b7919 */ /* 0x000e220000002500 */
[----:B------:R-:W0:Y:S01]  /*0020*/  LDCU UR4, c[0x0][0x360] ;  /* 0x00006c00ff0477ac */ /* 0x000e220008000800 */
[----:B------:R-:W0:Y:S02]  /*0030*/  S2R R0, SR_TID.X ;  /* 0x0000000000007919 */ /* 0x000e240000002100 */
[----:B0-----:R-:W-:-:S05]  /*0040*/  IMAD R11, R11, UR4, R0 ;  /* 0x000000040b0b7c24 */ /* 0x001fca000f8e0200 */
[----:B------:R-:W-:-:S13]  /*0050*/  ISETP.GT.AND P0, PT, R11, 0x63, PT ;  /* 0x000000630b00780c */ /* 0x000fda0003f04270 */
[----:B------:R-:W-:Y:S05]  /*0060*/  @P0 EXIT ;  /* 0x000000000000094d */ /* 0x000fea0003800000 */
[----:B------:R-:W0:Y:S01]  /*0070*/  LDC.64 R2, c[0x0][0x388] ;  /* 0x0000e200ff027b82 */ /* 0x000e220000000a00 */
[----:B------:R-:W1:Y:S07]  /*0080*/  LDCU.64 UR4, c[0x0][0x358] ;  /* 0x00006b00ff0477ac */ /* 0x000e6e0008000a00 */
[----:B------:R-:W2:Y:S08]  /*0090*/  LDC.64 R4, c[0x0][0x390] ;  /* 0x0000e400ff047b82 */ /* 0x000eb00000000a00 */
[----:B------:R-:W3:Y:S01]  /*00a0*/  LDC.64 R8, c[0x0][0x398] ;  /* 0x0000e600ff087b82 */ /* 0x000ee20000000a00 */
[----:B0-----:R-:W-:-:S06]  /*00b0*/  IMAD.WIDE R2, R11, 0x8, R2 ;  /* 0x000000080b027825 */ /* 0x001fcc00078e0202 */
[----:B-1----:R-:W4:Y:S01]  /*00c0*/  LDG.E.64 R2, desc[UR4][R2.64] ;  /* 0x0000000402027981 */ /* 0x002f22000c1e1b00 */
[----:B--2---:R-:W-:-:S06]  /*00d0*/  IMAD.WIDE R4, R11, 0x8, R4 ;  /* 0x000000080b047825 */ /* 0x004fcc00078e0204 */
[----:B------:R-:W4:Y:S01]  /*00e0*/  LDG.E.64 R4, desc[UR4][R4.64] ;  /* 0x0000000404047981 */ /* 0x000f22000c1e1b00 */
[----:B---3--:R-:W-:Y:S01]  /*00f0*/  IMAD.WIDE R8, R11, 0x8, R8 ;  /* 0x000000080b087825 */ /* 0x008fe200078e0208 */
[----:B----4-:R-:W-:-:S07]  /*0100*/  DADD R6, R2, -R4 ;  /* 0x0000000002067229 */ /* 0x010fce0000000804 */
[----:B------:R-:W-:Y:S01]  /*0110*/  STG.E.64 desc[UR4][R8.64], R6 ;  /* 0x0000000608007986 */ /* 0x000fe2000c101b04 */
[----:B------:R-:W-:Y:S05]  /*0120*/  EXIT ;  /* 0x000000000000794d */ /* 0x000fea0003800000 */
.L_x_0:
[----:B------:R-:W-:-:S00]  /*0130*/  BRA `(.L_x_0) ;  /* 0xfffffffc00fc7947 */ /* 0x000fc0000383ffff */
[----:B------:R-:W-:-:S00]  /*0140*/  NOP ;  /* 0x0000000000007918 */ /* 0x000fc00000000000 */
        /* <DEDUP_REMOVED lines=11> */
.L_x_1:


//--------------------- .nv.shared.reserved.0     --------------------------
	.section	.nv.shared.reserved.0,"aw",@nobits
	.weak		__nv_reservedSMEM_offset_0_alias
	.size		__nv_reservedSMEM_offset_0_alias, 0, 64
	.other		__nv_reservedSMEM_offset_0_alias,@"STO_CUDA_RESERVED_SHARED STV_DEFAULT"
__nv_reservedSMEM_offset_0_alias:
	.zero		0
	.zero		64


//--------------------- .nv.constant0._Z11add_vectorsdPdS_S_ --------------------------
	.section	.nv.constant0._Z11add_vectorsdPdS_S_,"a",@progbits
	.sectionflags	@""
	.align	4
.nv.constant0._Z11add_vectorsdPdS_S_:
	.zero		928


//--------------------- SYMBOLS --------------------------

	.type		.nv.reservedSmem.offset0,@object
	.size		.nv.reservedSmem.offset0,0x4
